	.headerflags	@"EF_CUDA_TEXMODE_UNIFIED EF_CUDA_64BIT_ADDRESS EF_CUDA_ACCELERATORS EF_CUDA_SM90 EF_CUDA_VIRTUAL_SM(EF_CUDA_SM90)"
	.elftype	@"ET_EXEC"


//--------------------- .nv.info                  --------------------------
	.section	.nv.info,"",@"SHT_CUDA_INFO"
	.align	4


	//----- nvinfo : EIATTR_REGCOUNT
	.align		4
        /*0000*/ 	.byte	0x04, 0x2f
        /*0002*/ 	.short	(.L_3 - .L_2)
	.align		4
.L_2:
        /*0004*/ 	.word	index@(triton_poi_fused__native_batch_norm_legit_no_training_mean_silu_29)
        /*0008*/ 	.word	0x00000018


	//----- nvinfo : EIATTR_MIN_STACK_SIZE
	.align		4
.L_3:
        /*000c*/ 	.byte	0x04, 0x12
        /*000e*/ 	.short	(.L_5 - .L_4)
	.align		4
.L_4:
        /*0010*/ 	.word	index@(triton_poi_fused__native_batch_norm_legit_no_training_mean_silu_29)
        /*0014*/ 	.word	0x00000000


	//----- nvinfo : EIATTR_FRAME_SIZE
	.align		4
.L_5:
        /*0018*/ 	.byte	0x04, 0x11
        /*001a*/ 	.short	(.L_7 - .L_6)
	.align		4
.L_6:
        /*001c*/ 	.word	index@(triton_poi_fused__native_batch_norm_legit_no_training_mean_silu_29)
        /*0020*/ 	.word	0x00000000


	//----- nvinfo : EIATTR_MIN_STACK_SIZE
	.align		4
.L_7:
        /*0024*/ 	.byte	0x04, 0x12
        /*0026*/ 	.short	(.L_9 - .L_8)
	.align		4
.L_8:
        /*0028*/ 	.word	index@(triton_poi_fused__native_batch_norm_legit_no_training_mean_silu_29)
        /*002c*/ 	.word	0x00000000
.L_9:


//--------------------- .nv.info.triton_poi_fused__native_batch_norm_legit_no_training_mean_silu_29 --------------------------
	.section	.nv.info.triton_poi_fused__native_batch_norm_legit_no_training_mean_silu_29,"",@"SHT_CUDA_INFO"
	.sectionflags	@""
	.align	4


	//----- nvinfo : EIATTR_CUDA_API_VERSION
	.align		4
        /*0000*/ 	.byte	0x04, 0x37
        /*0002*/ 	.short	(.L_11 - .L_10)
.L_10:
        /*0004*/ 	.word	0x0000007c


	//----- nvinfo : EIATTR_KPARAM_INFO
	.align		4
.L_11:
        /*0008*/ 	.byte	0x04, 0x17
        /*000a*/ 	.short	(.L_13 - .L_12)
.L_12:
        /*000c*/ 	.word	0x00000000
        /*0010*/ 	.short	0x0007
        /*0012*/ 	.short	0x0038
        /*0014*/ 	.byte	0x00, 0xf0, 0x11, 0x00


	//----- nvinfo : EIATTR_KPARAM_INFO
	.align		4
.L_13:
        /*0018*/ 	.byte	0x04, 0x17
        /*001a*/ 	.short	(.L_15 - .L_14)
.L_14:
        /*001c*/ 	.word	0x00000000
        /*0020*/ 	.short	0x0006
        /*0022*/ 	.short	0x0030
        /*0024*/ 	.byte	0x00, 0xf4, 0x21, 0x00


	//----- nvinfo : EIATTR_KPARAM_INFO
	.align		4
.L_15:
        /*0028*/ 	.byte	0x04, 0x17
        /*002a*/ 	.short	(.L_17 - .L_16)
.L_16:
        /*002c*/ 	.word	0x00000000
        /*0030*/ 	.short	0x0005
        /*0032*/ 	.short	0x0028
        /*0034*/ 	.byte	0x00, 0xf4, 0x21, 0x00


	//----- nvinfo : EIATTR_KPARAM_INFO
	.align		4
.L_17:
        /*0038*/ 	.byte	0x04, 0x17
        /*003a*/ 	.short	(.L_19 - .L_18)
.L_18:
        /*003c*/ 	.word	0x00000000
        /*0040*/ 	.short	0x0004
        /*0042*/ 	.short	0x0020
        /*0044*/ 	.byte	0x00, 0xf4, 0x21, 0x00


	//----- nvinfo : EIATTR_KPARAM_INFO
	.align		4
.L_19:
        /*0048*/ 	.byte	0x04, 0x17
        /*004a*/ 	.short	(.L_21 - .L_20)
.L_20:
        /*004c*/ 	.word	0x00000000
        /*0050*/ 	.short	0x0003
        /*0052*/ 	.short	0x0018
        /*0054*/ 	.byte	0x00, 0xf4, 0x21, 0x00


	//----- nvinfo : EIATTR_KPARAM_INFO
	.align		4
.L_21:
        /*0058*/ 	.byte	0x04, 0x17
        /*005a*/ 	.short	(.L_23 - .L_22)
.L_22:
        /*005c*/ 	.word	0x00000000
        /*0060*/ 	.short	0x0002
        /*0062*/ 	.short	0x0010
        /*0064*/ 	.byte	0x00, 0xf4, 0x21, 0x00


	//----- nvinfo : EIATTR_KPARAM_INFO
	.align		4
.L_23:
        /*0068*/ 	.byte	0x04, 0x17
        /*006a*/ 	.short	(.L_25 - .L_24)
.L_24:
        /*006c*/ 	.word	0x00000000
        /*0070*/ 	.short	0x0001
        /*0072*/ 	.short	0x0008
        /*0074*/ 	.byte	0x00, 0xf4, 0x21, 0x00


	//----- nvinfo : EIATTR_KPARAM_INFO
	.align		4
.L_25:
        /*0078*/ 	.byte	0x04, 0x17
        /*007a*/ 	.short	(.L_27 - .L_26)
.L_26:
        /*007c*/ 	.word	0x00000000
        /*0080*/ 	.short	0x0000
        /*0082*/ 	.short	0x0000
        /*0084*/ 	.byte	0x00, 0xf4, 0x21, 0x00


	//----- nvinfo : EIATTR_SPARSE_MMA_MASK
	.align		4
.L_27:
        /*0088*/ 	.byte	0x03, 0x50
        /*008a*/ 	.short	0x0000


	//----- nvinfo : EIATTR_MAXREG_COUNT
	.align		4
        /*008c*/ 	.byte	0x03, 0x1b
        /*008e*/ 	.short	0x00ff


	//----- nvinfo : EIATTR_EXIT_INSTR_OFFSETS
	.align		4
        /*0090*/ 	.byte	0x04, 0x1c
        /*0092*/ 	.short	(.L_29 - .L_28)


	//   ....[0]....
.L_28:
        /*0094*/ 	.word	0x000005b0


	//   ....[1]....
        /*0098*/ 	.word	0x000005d0


	//----- nvinfo : EIATTR_REQNTID
	.align		4
.L_29:
        /*009c*/ 	.byte	0x04, 0x10
        /*009e*/ 	.short	(.L_31 - .L_30)
.L_30:
        /*00a0*/ 	.word	0x00000080
        /*00a4*/ 	.word	0x00000001
        /*00a8*/ 	.word	0x00000001


	//----- nvinfo : EIATTR_CBANK_PARAM_SIZE
	.align		4
.L_31:
        /*00ac*/ 	.byte	0x03, 0x19
        /*00ae*/ 	.short	0x003c


	//----- nvinfo : EIATTR_PARAM_CBANK
	.align		4
        /*00b0*/ 	.byte	0x04, 0x0a
        /*00b2*/ 	.short	(.L_33 - .L_32)
	.align		4
.L_32:
        /*00b4*/ 	.word	index@(.nv.constant0.triton_poi_fused__native_batch_norm_legit_no_training_mean_silu_29)
        /*00b8*/ 	.short	0x0210
        /*00ba*/ 	.short	0x003c


	//----- nvinfo : EIATTR_SW_WAR
	.align		4
.L_33:
        /*00bc*/ 	.byte	0x04, 0x36
        /*00be*/ 	.short	(.L_35 - .L_34)
.L_34:
        /*00c0*/ 	.word	0x00000008
.L_35:


//--------------------- .nv.callgraph             --------------------------
	.section	.nv.callgraph,"",@"SHT_CUDA_CALLGRAPH"
	.align	4
	.sectionentsize	8
	.align		4
        /*0000*/ 	.word	0x00000000
	.align		4
        /*0004*/ 	.word	0xffffffff
	.align		4
        /*0008*/ 	.word	0x00000000
	.align		4
        /*000c*/ 	.word	0xfffffffe
	.align		4
        /*0010*/ 	.word	0x00000000
	.align		4
        /*0014*/ 	.word	0xfffffffd
	.align		4
        /*0018*/ 	.word	0x00000000
	.align		4
        /*001c*/ 	.word	0xfffffffc


//--------------------- .nv.constant4             --------------------------
	.section	.nv.constant4,"a",@progbits
	.align	8
	.align		8
.nv.constant4:
        /*0000*/ 	.dword	_$_str
	.align		8
        /*0008*/ 	.dword	_$_str_$_2


//--------------------- .text.triton_poi_fused__native_batch_norm_legit_no_training_mean_silu_29 --------------------------
	.section	.text.triton_poi_fused__native_batch_norm_legit_no_training_mean_silu_29,"ax",@progbits
	.align	128
        .global         triton_poi_fused__native_batch_norm_legit_no_training_mean_silu_29
        .type           triton_poi_fused__native_batch_norm_legit_no_training_mean_silu_29,@function
        .size           triton_poi_fused__native_batch_norm_legit_no_training_mean_silu_29,(.L_x_1 - triton_poi_fused__native_batch_norm_legit_no_training_mean_silu_29)
        .other          triton_poi_fused__native_batch_norm_legit_no_training_mean_silu_29,@"STO_CUDA_ENTRY STV_DEFAULT"
triton_poi_fused__native_batch_norm_legit_no_training_mean_silu_29:
.text.triton_poi_fused__native_batch_norm_legit_no_training_mean_silu_29:
[----:B------:R-:W0:Y:S01]  /*0000*/  LDC R1, c[0x0][0x28] ;  /* 0x00000a00ff017b82 */ /* 0x000e220000000800 */
[----:B------:R-:W1:Y:S01]  /*0010*/  S2R R0, SR_TID.X ;  /* 0x0000000000007919 */ /* 0x000e620000002100 */
[----:B------:R-:W-:-:S06]  /*0020*/  HFMA2.MMA R2, -RZ, RZ, 0, 0 ;  /* 0x00000000ff027435 */ /* 0x000fcc00000001ff */
[----:B------:R-:W2:Y:S01]  /*0030*/  LDC.64 R10, c[0x0][0x220] ;  /* 0x00008800ff0a7b82 */ /* 0x000ea20000000a00 */
[----:B------:R-:W-:Y:S01]  /*0040*/  ULDC.64 UR4, c[0x0][0x208] ;  /* 0x0000820000047ab9 */ /* 0x000fe20000000a00 */
[----:B------:R-:W3:Y:S06]  /*0050*/  S2R R3, SR_CTAID.X ;  /* 0x0000000000037919 */ /* 0x000eec0000002500 */
[----:B------:R-:W4:Y:S08]  /*0060*/  LDC.64 R16, c[0x0][0x218] ;  /* 0x00008600ff107b82 */ /* 0x000f300000000a00 */
[----:B------:R-:W5:Y:S08]  /*0070*/  LDC.64 R14, c[0x0][0x210] ;  /* 0x00008400ff0e7b82 */ /* 0x000f700000000a00 */
[----:B------:R-:W5:Y:S01]  /*0080*/  LDC.64 R18, c[0x0][0x228] ;  /* 0x00008a00ff127b82 */ /* 0x000f620000000a00 */
[----:B-1----:R-:W-:-:S07]  /*0090*/  SHF.L.U32 R0, R0, 0x1, RZ ;  /* 0x0000000100007819 */ /* 0x002fce00000006ff */
[----:B------:R-:W1:Y:S01]  /*00a0*/  LDC.64 R20, c[0x0][0x230] ;  /* 0x00008c00ff147b82 */ /* 0x000e620000000a00 */
[----:B------:R-:W-:-:S04]  /*00b0*/  LOP3.LUT R0, R0, 0xfe, RZ, 0xc0, !PT ;  /* 0x000000fe00007812 */ /* 0x000fc800078ec0ff */
[----:B---3--:R-:W-:-:S04]  /*00c0*/  LEA R3, R3, R0, 0x8 ;  /* 0x0000000003037211 */ /* 0x008fc800078e40ff */
[C---:B------:R-:W-:Y:S01]  /*00d0*/  ISETP.GE.AND P0, PT, R3.reuse, 0xf00, PT ;  /* 0x00000f000300780c */ /* 0x040fe20003f06270 */
[----:B------:R-:W-:-:S05]  /*00e0*/  IMAD.HI R0, R3, -0x77777777, R2 ;  /* 0x8888888903007827 */ /* 0x000fca00078e0202 */
[----:B------:R-:W-:-:S04]  /*00f0*/  SHF.R.U32.HI R5, RZ, 0x1f, R0 ;  /* 0x0000001fff057819 */ /* 0x000fc80000011600 */
[----:B------:R-:W-:-:S05]  /*0100*/  LEA.HI.SX32 R5, R0, R5, 0x17 ;  /* 0x0000000500057211 */ /* 0x000fca00078fbaff */
[----:B------:R-:W-:Y:S01]  /*0110*/  IMAD R13, R5, -0x3c0, R3 ;  /* 0xfffffc40050d7824 */ /* 0x000fe200078e0203 */
[----:B------:R-:W-:-:S03]  /*0120*/  CS2R R4, SRZ ;  /* 0x0000000000047805 */ /* 0x000fc6000001ff00 */
[----:B--2---:R-:W-:-:S05]  /*0130*/  IMAD.WIDE R10, R13, 0x4, R10 ;  /* 0x000000040d0a7825 */ /* 0x004fca00078e020a */
[----:B------:R2:W3:Y:S01]  /*0140*/  @!P0 LDG.E.EL.64 R4, desc[UR4][R10.64] ;  /* 0x000000040a048981 */ /* 0x0004e2000c2e1b00 */
[----:B------:R-:W-:Y:S02]  /*0150*/  CS2R R6, SRZ ;  /* 0x0000000000067805 */ /* 0x000fe4000001ff00 */
[----:B------:R-:W-:Y:S01]  /*0160*/  CS2R R8, SRZ ;  /* 0x0000000000087805 */ /* 0x000fe2000001ff00 */
[----:B----4-:R-:W-:-:S04]  /*0170*/  IMAD.WIDE R16, R13, 0x4, R16 ;  /* 0x000000040d107825 */ /* 0x010fc800078e0210 */
[----:B-----5:R-:W-:Y:S01]  /*0180*/  IMAD.WIDE R14, R3, 0x4, R14 ;  /* 0x00000004030e7825 */ /* 0x020fe200078e020e */
[----:B------:R4:W5:Y:S01]  /*0190*/  @!P0 LDG.E.EL.64 R6, desc[UR4][R16.64] ;  /* 0x0000000410068981 */ /* 0x000962000c2e1b00 */
[----:B--2---:R-:W-:Y:S02]  /*01a0*/  CS2R R10, SRZ ;  /* 0x00000000000a7805 */ /* 0x004fe4000001ff00 */
[C---:B0-----:R-:W-:Y:S01]  /*01b0*/  IMAD.WIDE R18, R13.reuse, 0x4, R18 ;  /* 0x000000040d127825 */ /* 0x041fe200078e0212 */
[----:B------:R0:W5:Y:S03]  /*01c0*/  @!P0 LDG.E.64 R8, desc[UR4][R14.64] ;  /* 0x000000040e088981 */ /* 0x000166000c1e1b00 */
[----:B-1----:R-:W-:Y:S01]  /*01d0*/  IMAD.WIDE R20, R13, 0x4, R20 ;  /* 0x000000040d147825 */ /* 0x002fe200078e0214 */
[----:B------:R-:W-:-:S04]  /*01e0*/  CS2R R12, SRZ ;  /* 0x00000000000c7805 */ /* 0x000fc8000001ff00 */
[----:B------:R-:W2:Y:S04]  /*01f0*/  @!P0 LDG.E.EL.64 R10, desc[UR4][R20.64] ;  /* 0x00000004140a8981 */ /* 0x000ea8000c2e1b00 */
[----:B------:R-:W2:Y:S01]  /*0200*/  @!P0 LDG.E.EL.64 R12, desc[UR4][R18.64] ;  /* 0x00000004120c8981 */ /* 0x000ea2000c2e1b00 */
[----:B------:R-:W-:Y:S01]  /*0210*/  MOV R0, 0x3e800000 ;  /* 0x3e80000000007802 */ /* 0x000fe20000000f00 */
[----:B---3--:R-:W-:Y:S01]  /*0220*/  FADD R4, R4, 0.0010000000474974513054 ;  /* 0x3a83126f04047421 */ /* 0x008fe20000000000 */
[----:B------:R-:W-:-:S03]  /*0230*/  FADD R5, R5, 0.0010000000474974513054 ;  /* 0x3a83126f05057421 */ /* 0x000fc60000000000 */
[----:B------:R-:W1:Y:S08]  /*0240*/  MUFU.SQRT R2, R4 ;  /* 0x0000000400027308 */ /* 0x000e700000002000 */
[----:B----4-:R-:W3:Y:S01]  /*0250*/  MUFU.SQRT R16, R5 ;  /* 0x0000000500107308 */ /* 0x010ee20000002000 */
[C---:B-1----:R-:W-:Y:S02]  /*0260*/  FSETP.GT.AND P1, PT, R2.reuse, 8.50705917302346158658e+37, PT ;  /* 0x7e8000000200780b */ /* 0x042fe40003f24000 */
[----:B------:R-:W-:-:S02]  /*0270*/  FSETP.GEU.AND P3, PT, R2, 1.175494350822287508e-38, PT ;  /* 0x008000000200780b */ /* 0x000fc40003f6e000 */
[C---:B---3--:R-:W-:Y:S02]  /*0280*/  FSETP.GT.AND P2, PT, R16.reuse, 8.50705917302346158658e+37, PT ;  /* 0x7e8000001000780b */ /* 0x048fe40003f44000 */
[----:B------:R-:W-:-:S07]  /*0290*/  FSETP.GEU.AND P4, PT, R16, 1.175494350822287508e-38, PT ;  /* 0x008000001000780b */ /* 0x000fce0003f8e000 */
[----:B------:R-:W-:-:S04]  /*02a0*/  @P1 FMUL R2, R2, 0.25 ;  /* 0x3e80000002021820 */ /* 0x000fc80000400000 */
[----:B------:R-:W-:Y:S01]  /*02b0*/  @!P3 FMUL R2, R2, 16777216 ;  /* 0x4b8000000202b820 */ /* 0x000fe20000400000 */
[----:B------:R-:W-:-:S04]  /*02c0*/  @P2 FMUL R16, R16, 0.25 ;  /* 0x3e80000010102820 */ /* 0x000fc80000400000 */
[----:B------:R-:W-:Y:S01]  /*02d0*/  @!P4 FMUL R16, R16, 16777216 ;  /* 0x4b8000001010c820 */ /* 0x000fe20000400000 */
[----:B------:R-:W1:Y:S01]  /*02e0*/  MUFU.RCP R2, R2 ;  /* 0x0000000200027308 */ /* 0x000e620000001000 */
[----:B------:R-:W-:-:S07]  /*02f0*/  FSEL R5, R0, 1, P1 ;  /* 0x3f80000000057808 */ /* 0x000fce0000800000 */
[----:B------:R-:W3:Y:S01]  /*0300*/  MUFU.RCP R16, R16 ;  /* 0x0000001000107308 */ /* 0x000ee20000001000 */
[----:B0-----:R-:W-:Y:S01]  /*0310*/  FSEL R15, R0, 1, P2 ;  /* 0x3f800000000f7808 */ /* 0x001fe20001000000 */
[----:B------:R-:W-:Y:S01]  /*0320*/  @!P3 FMUL R5, R5, 16777216 ;  /* 0x4b8000000505b820 */ /* 0x000fe20000400000 */
[----:B-----5:R-:W-:-:S03]  /*0330*/  FADD R6, -R6, R8 ;  /* 0x0000000806067221 */ /* 0x020fc60000000100 */
[----:B------:R-:W-:Y:S01]  /*0340*/  @!P4 FMUL R15, R15, 16777216 ;  /* 0x4b8000000f0fc820 */ /* 0x000fe20000400000 */
[----:B-1----:R-:W-:Y:S01]  /*0350*/  FMUL R5, R2, R5 ;  /* 0x0000000502057220 */ /* 0x002fe20000400000 */
[----:B------:R-:W-:-:S03]  /*0360*/  FADD R7, -R7, R9 ;  /* 0x0000000907077221 */ /* 0x000fc60000000100 */
[----:B------:R-:W-:Y:S01]  /*0370*/  FMUL R5, R6, R5 ;  /* 0x0000000506057220 */ /* 0x000fe20000400000 */
[----:B---3--:R-:W-:-:S03]  /*0380*/  FMUL R4, R16, R15 ;  /* 0x0000000f10047220 */ /* 0x008fc60000400000 */
[----:B--2---:R-:W-:Y:S01]  /*0390*/  FFMA R10, R5, R12, R10 ;  /* 0x0000000c050a7223 */ /* 0x004fe2000000000a */
[----:B------:R-:W-:-:S03]  /*03a0*/  FMUL R4, R7, R4 ;  /* 0x0000000407047220 */ /* 0x000fc60000400000 */
[----:B------:R-:W-:Y:S01]  /*03b0*/  FADD R2, RZ, -R10 ;  /* 0x8000000aff027221 */ /* 0x000fe20000000000 */
[----:B------:R-:W-:-:S03]  /*03c0*/  FFMA R11, R4, R13, R11 ;  /* 0x0000000d040b7223 */ /* 0x000fc6000000000b */
[----:B------:R-:W-:Y:S01]  /*03d0*/  FMUL R2, R2, 1.4426950216293334961 ;  /* 0x3fb8aa3b02027820 */ /* 0x000fe20000400000 */
[----:B------:R-:W-:-:S04]  /*03e0*/  FADD R4, RZ, -R11 ;  /* 0x8000000bff047221 */ /* 0x000fc80000000000 */
[----:B------:R-:W-:Y:S01]  /*03f0*/  FMUL R6, R4, 1.4426950216293334961 ;  /* 0x3fb8aa3b04067820 */ /* 0x000fe20000400000 */
[----:B------:R-:W-:-:S04]  /*0400*/  FSETP.GEU.AND P1, PT, R2, -126, PT ;  /* 0xc2fc00000200780b */ /* 0x000fc80003f2e000 */
[----:B------:R-:W-:-:S09]  /*0410*/  FSETP.GEU.AND P2, PT, R6, -126, PT ;  /* 0xc2fc00000600780b */ /* 0x000fd20003f4e000 */
[----:B------:R-:W-:-:S04]  /*0420*/  @!P1 FMUL R2, R2, 0.5 ;  /* 0x3f00000002029820 */ /* 0x000fc80000400000 */
[----:B------:R-:W-:Y:S01]  /*0430*/  @!P2 FMUL R6, R6, 0.5 ;  /* 0x3f0000000606a820 */ /* 0x000fe20000400000 */
[----:B------:R-:W0:Y:S08]  /*0440*/  MUFU.EX2 R4, R2 ;  /* 0x0000000200047308 */ /* 0x000e300000000800 */
[----:B------:R1:W2:Y:S01]  /*0450*/  MUFU.EX2 R5, R6 ;  /* 0x0000000600057308 */ /* 0x0002a20000000800 */
[----:B0-----:R-:W-:Y:S01]  /*0460*/  @!P1 FMUL R4, R4, R4 ;  /* 0x0000000404049220 */ /* 0x001fe20000400000 */
[----:B-1----:R-:W0:Y:S03]  /*0470*/  LDC.64 R6, c[0x0][0x240] ;  /* 0x00009000ff067b82 */ /* 0x002e260000000a00 */
[----:B------:R-:W-:Y:S01]  /*0480*/  FADD R8, R4, 1 ;  /* 0x3f80000004087421 */ /* 0x000fe20000000000 */
[----:B--2---:R-:W-:-:S04]  /*0490*/  @!P2 FMUL R5, R5, R5 ;  /* 0x000000050505a220 */ /* 0x004fc80000400000 */
[----:B------:R-:W-:Y:S01]  /*04a0*/  FADD R9, R5, 1 ;  /* 0x3f80000005097421 */ /* 0x000fe20000000000 */
[----:B------:R-:W-:Y:S01]  /*04b0*/  FSETP.GT.AND P1, PT, R8, 8.50705917302346158658e+37, PT ;  /* 0x7e8000000800780b */ /* 0x000fe20003f24000 */
[----:B------:R-:W1:Y:S03]  /*04c0*/  LDC.64 R4, c[0x0][0x238] ;  /* 0x00008e00ff047b82 */ /* 0x000e660000000a00 */
[----:B------:R-:W-:-:S09]  /*04d0*/  FSETP.GT.AND P2, PT, R9, 8.50705917302346158658e+37, PT ;  /* 0x7e8000000900780b */ /* 0x000fd20003f44000 */
[----:B------:R-:W-:-:S04]  /*04e0*/  @P1 FMUL R8, R8, 0.25 ;  /* 0x3e80000008081820 */ /* 0x000fc80000400000 */
[----:B------:R-:W-:Y:S02]  /*04f0*/  @P2 FMUL R9, R9, 0.25 ;  /* 0x3e80000009092820 */ /* 0x000fe40000400000 */
[----:B------:R-:W2:Y:S08]  /*0500*/  MUFU.RCP R8, R8 ;  /* 0x0000000800087308 */ /* 0x000eb00000001000 */
[----:B------:R-:W3:Y:S01]  /*0510*/  MUFU.RCP R9, R9 ;  /* 0x0000000900097308 */ /* 0x000ee20000001000 */
[C---:B------:R-:W-:Y:S01]  /*0520*/  FSEL R13, R0.reuse, 1, P1 ;  /* 0x3f800000000d7808 */ /* 0x040fe20000800000 */
[----:B-1----:R-:W-:Y:S01]  /*0530*/  IMAD.WIDE R4, R3, 0x4, R4 ;  /* 0x0000000403047825 */ /* 0x002fe200078e0204 */
[----:B------:R-:W-:-:S03]  /*0540*/  FSEL R0, R0, 1, P2 ;  /* 0x3f80000000007808 */ /* 0x000fc60001000000 */
[----:B--2---:R-:W-:Y:S01]  /*0550*/  FMUL R13, R8, R13 ;  /* 0x0000000d080d7220 */ /* 0x004fe20000400000 */
[----:B------:R1:W-:Y:S01]  /*0560*/  @!P0 STG.E.64 desc[UR4][R4.64], R10 ;  /* 0x0000000a04008986 */ /* 0x0003e2000c101b04 */
[----:B0-----:R-:W-:-:S04]  /*0570*/  IMAD.WIDE R2, R3, 0x4, R6 ;  /* 0x0000000403027825 */ /* 0x001fc800078e0206 */
[----:B------:R-:W-:Y:S01]  /*0580*/  FMUL R12, R10, R13 ;  /* 0x0000000d0a0c7220 */ /* 0x000fe20000400000 */
[----:B---3--:R-:W-:-:S04]  /*0590*/  FMUL R0, R9, R0 ;  /* 0x0000000009007220 */ /* 0x008fc80000400000 */
[----:B------:R-:W-:Y:S01]  /*05a0*/  FMUL R13, R11, R0 ;  /* 0x000000000b0d7220 */ /* 0x000fe20000400000 */
[----:B------:R-:W-:Y:S06]  /*05b0*/  @P0 EXIT ;  /* 0x000000000000094d */ /* 0x000fec0003800000 */
[----:B------:R-:W-:Y:S01]  /*05c0*/  STG.E.64 desc[UR4][R2.64], R12 ;  /* 0x0000000c02007986 */ /* 0x000fe2000c101b04 */
[----:B------:R-:W-:Y:S05]  /*05d0*/  EXIT ;  /* 0x000000000000794d */ /* 0x000fea0003800000 */
.L_x_0:
[----:B------:R-:W-:-:S00]  /*05e0*/  BRA `(.L_x_0) ;  /* 0xfffffffc00fc7947 */ /* 0x000fc0000383ffff */
[----:B------:R-:W-:-:S00]  /*05f0*/  NOP ;  /* 0x0000000000007918 */ /* 0x000fc00000000000 */
        /* <DEDUP_REMOVED lines=8> */
.L_x_1:


//--------------------- .nv.global.init           --------------------------
	.section	.nv.global.init,"aw",@progbits
.nv.global.init:
	.type		_$_str,@object
	.size		_$_str,(_$_str_$_2 - _$_str)
_$_str:
        /*0000*/ 	.byte	0x5f, 0x5f, 0x43, 0x55, 0x44, 0x41, 0x5f, 0x46, 0x54, 0x5a, 0x00
	.type		_$_str_$_2,@object
	.size		_$_str_$_2,(.L_1 - _$_str_$_2)
_$_str_$_2:
        /*000b*/ 	.byte	0x5f, 0x5f, 0x43, 0x55, 0x44, 0x41, 0x5f, 0x50, 0x52, 0x45, 0x43, 0x5f, 0x53, 0x51, 0x52, 0x54
        /*001b*/ 	.byte	0x00
.L_1:


//--------------------- .nv.constant0.triton_poi_fused__native_batch_norm_legit_no_training_mean_silu_29 --------------------------
	.section	.nv.constant0.triton_poi_fused__native_batch_norm_legit_no_training_mean_silu_29,"a",@progbits
	.sectionflags	@""
	.align	4
.nv.constant0.triton_poi_fused__native_batch_norm_legit_no_training_mean_silu_29:
	.zero		588
